//
// Generated by NVIDIA NVVM Compiler
//
// Compiler Build ID: CL-36424714
// Cuda compilation tools, release 13.0, V13.0.88
// Based on NVVM 20.0.0
//

.version 9.0
.target sm_100
.address_size 64

	// .globl	_Z6kernelPii
// _ZZ12tryAtomicAddPiiE4lock has been demoted

.visible .entry _Z6kernelPii(
	.param .u64 .ptr .align 1 _Z6kernelPii_param_0,
	.param .u32 _Z6kernelPii_param_1
)
{
	.reg .pred 	%p<4>;
	.reg .b32 	%r<12>;
	.reg .b64 	%rd<3>;
	// demoted variable
	.shared .align 4 .u32 _ZZ12tryAtomicAddPiiE4lock;
	ld.param.u64 	%rd2, [_Z6kernelPii_param_0];
	ld.param.u32 	%r4, [_Z6kernelPii_param_1];
	cvta.to.global.u64 	%rd1, %rd2;
	mov.b32 	%r11, 0;
	mov.u32 	%r1, %tid.x;
$L__BB0_1:
	setp.ne.s32 	%p1, %r1, 0;
	@%p1 bra 	$L__BB0_3;
	mov.b32 	%r6, 0;
	st.shared.u32 	[_ZZ12tryAtomicAddPiiE4lock], %r6;
$L__BB0_3:
	bar.sync 	0;
$L__BB0_4:
	atom.relaxed.shared.cas.b32 	%r7, [_ZZ12tryAtomicAddPiiE4lock], 0, 1;
	setp.ne.s32 	%p2, %r7, 0;
	@%p2 bra 	$L__BB0_4;
	ld.global.u32 	%r8, [%rd1];
	add.s32 	%r9, %r8, %r4;
	st.global.u32 	[%rd1], %r9;
	membar.gl;
	atom.shared.exch.b32 	%r10, [_ZZ12tryAtomicAddPiiE4lock], 0;
	add.s32 	%r11, %r11, 1;
	setp.ne.s32 	%p3, %r11, 1000;
	@%p3 bra 	$L__BB0_1;
	ret;

}


// ===== COMPILED SASS (sm_100) =====

	.target	sm_100

	.elftype	@"ET_EXEC"


//--------------------- .note.nv.tkinfo           --------------------------
	.section	.note.nv.tkinfo,"",@"SHT_NOTE"
	.sectionflags	@"SHF_NOTE_NV_TKINFO"
	.tkinfo
        /*0018*/ 	.word	0x00000002
        /*0030*/ 	.string	""
        /*0030*/ 	.string	"ptxas"
        /*0030*/ 	.string	"Cuda compilation tools, release 13.0, V13.0.88"
        /*0030*/ 	.string	"Build cuda_13.0.r13.0/compiler.36424714_0"
        /*0030*/ 	.string	"-arch sm_100 -m 64 "



//--------------------- .note.nv.cuinfo           --------------------------
	.section	.note.nv.cuinfo,"",@"SHT_NOTE"
	.sectionflags	@"SHF_NOTE_NV_CUINFO"
        /*0018*/ 	.short	0x0002
        /*001a*/ 	.short	0x0064
        /*001c*/ 	.short	0x0082
	.zero		2


//--------------------- .nv.info                  --------------------------
	.section	.nv.info,"",@"SHT_CUDA_INFO"
	.align	4


	//----- nvinfo : EIATTR_REGCOUNT
	.align		4
        /*0000*/ 	.byte	0x04, 0x2f
        /*0002*/ 	.short	(.L_1 - .L_0)
	.align		4
.L_0:
        /*0004*/ 	.word	index@(_Z6kernelPii)
        /*0008*/ 	.word	0x00000008


	//----- nvinfo : EIATTR_FRAME_SIZE
	.align		4
.L_1:
        /*000c*/ 	.byte	0x04, 0x11
        /*000e*/ 	.short	(.L_3 - .L_2)
	.align		4
.L_2:
        /*0010*/ 	.word	index@(_Z6kernelPii)
        /*0014*/ 	.word	0x00000000


	//----- nvinfo : EIATTR_MIN_STACK_SIZE
	.align		4
.L_3:
        /*0018*/ 	.byte	0x04, 0x12
        /*001a*/ 	.short	(.L_5 - .L_4)
	.align		4
.L_4:
        /*001c*/ 	.word	index@(_Z6kernelPii)
        /*0020*/ 	.word	0x00000000
.L_5:


//--------------------- .nv.compat                --------------------------
	.section	.nv.compat,"",@"SHT_CUDA_COMPAT_INFO"
	.align	4
        /*0000*/ 	.byte	0x02, 0x09, 0x00, 0x00, 0x02, 0x02, 0x01, 0x00, 0x02, 0x05, 0x05, 0x00, 0x03, 0x07, 0x01, 0x01
        /*0010*/ 	.byte	0x02, 0x03, 0x00, 0x00, 0x02, 0x06, 0x01, 0x00, 0x04, 0x0b, 0x08, 0x00, 0x09, 0x00, 0x00, 0x00
        /*0020*/ 	.byte	0x00, 0x00, 0x00, 0x00


//--------------------- .nv.info._Z6kernelPii     --------------------------
	.section	.nv.info._Z6kernelPii,"",@"SHT_CUDA_INFO"
	.sectionflags	@""
	.align	4


	//----- nvinfo : EIATTR_CUDA_API_VERSION
	.align		4
        /*0000*/ 	.byte	0x04, 0x37
        /*0002*/ 	.short	(.L_7 - .L_6)
.L_6:
        /*0004*/ 	.word	0x00000082


	//----- nvinfo : EIATTR_KPARAM_INFO
	.align		4
.L_7:
        /*0008*/ 	.byte	0x04, 0x17
        /*000a*/ 	.short	(.L_9 - .L_8)
.L_8:
        /*000c*/ 	.word	0x00000000
        /*0010*/ 	.short	0x0001
        /*0012*/ 	.short	0x0008
        /*0014*/ 	.byte	0x00, 0xf0, 0x11, 0x00


	//----- nvinfo : EIATTR_KPARAM_INFO
	.align		4
.L_9:
        /*0018*/ 	.byte	0x04, 0x17
        /*001a*/ 	.short	(.L_11 - .L_10)
.L_10:
        /*001c*/ 	.word	0x00000000
        /*0020*/ 	.short	0x0000
        /*0022*/ 	.short	0x0000
        /*0024*/ 	.byte	0x00, 0xf5, 0x21, 0x00


	//----- nvinfo : EIATTR_SPARSE_MMA_MASK
	.align		4
.L_11:
        /*0028*/ 	.byte	0x03, 0x50
        /*002a*/ 	.short	0x0000


	//----- nvinfo : EIATTR_MAXREG_COUNT
	.align		4
        /*002c*/ 	.byte	0x03, 0x1b
        /*002e*/ 	.short	0x00ff


	//----- nvinfo : EIATTR_NUM_BARRIERS
	.align		4
        /*0030*/ 	.byte	0x02, 0x4c
        /*0032*/ 	.byte	0x01
	.zero		1


	//----- nvinfo : EIATTR_MERCURY_ISA_VERSION
	.align		4
        /*0034*/ 	.byte	0x03, 0x5f
        /*0036*/ 	.short	0x0101


	//----- nvinfo : EIATTR_VRC_CTA_INIT_COUNT
	.align		4
        /*0038*/ 	.byte	0x02, 0x4a
	.zero		1
	.zero		1


	//----- nvinfo : EIATTR_EXIT_INSTR_OFFSETS
	.align		4
        /*003c*/ 	.byte	0x04, 0x1c
        /*003e*/ 	.short	(.L_13 - .L_12)


	//   ....[0]....
.L_12:
        /*0040*/ 	.word	0x00000200


	//----- nvinfo : EIATTR_CRS_STACK_SIZE
	.align		4
.L_13:
        /*0044*/ 	.byte	0x04, 0x1e
        /*0046*/ 	.short	(.L_15 - .L_14)
.L_14:
        /*0048*/ 	.word	0x00000000


	//----- nvinfo : EIATTR_CBANK_PARAM_SIZE
	.align		4
.L_15:
        /*004c*/ 	.byte	0x03, 0x19
        /*004e*/ 	.short	0x000c


	//----- nvinfo : EIATTR_PARAM_CBANK
	.align		4
        /*0050*/ 	.byte	0x04, 0x0a
        /*0052*/ 	.short	(.L_17 - .L_16)
	.align		4
.L_16:
        /*0054*/ 	.word	index@(.nv.constant0._Z6kernelPii)
        /*0058*/ 	.short	0x0380
        /*005a*/ 	.short	0x000c


	//----- nvinfo : EIATTR_SW_WAR
	.align		4
.L_17:
        /*005c*/ 	.byte	0x04, 0x36
        /*005e*/ 	.short	(.L_19 - .L_18)
.L_18:
        /*0060*/ 	.word	0x00000008
.L_19:


//--------------------- .nv.callgraph             --------------------------
	.section	.nv.callgraph,"",@"SHT_CUDA_CALLGRAPH"
	.align	4
	.sectionentsize	8
	.align		4
        /*0000*/ 	.word	0x00000000
	.align		4
        /*0004*/ 	.word	0xffffffff
	.align		4
        /*0008*/ 	.word	0x00000000
	.align		4
        /*000c*/ 	.word	0xfffffffe
	.align		4
        /*0010*/ 	.word	0x00000000
	.align		4
        /*0014*/ 	.word	0xfffffffd
	.align		4
        /*0018*/ 	.word	0x00000000
	.align		4
        /*001c*/ 	.word	0xfffffffc


//--------------------- .text._Z6kernelPii        --------------------------
	.section	.text._Z6kernelPii,"ax",@progbits
	.align	128
        .global         _Z6kernelPii
        .type           _Z6kernelPii,@function
        .size           _Z6kernelPii,(.L_x_4 - _Z6kernelPii)
        .other          _Z6kernelPii,@"STO_CUDA_ENTRY STV_DEFAULT"
_Z6kernelPii:
.text._Z6kernelPii:
[----:B------:R-:W-:Y:S01]  /*0000*/  LDC R1, c[0x0][0x37c] ;  /* 0x0000df00ff017b82 */ /* 0x000fe20000000800 */
[----:B------:R-:W0:Y:S01]  /*0010*/  S2R R0, SR_TID.X ;  /* 0x0000000000007919 */ /* 0x000e220000002100 */
[----:B------:R-:W1:Y:S01]  /*0020*/  LDCU.64 UR4, c[0x0][0x358] ;  /* 0x00006b00ff0477ac */ /* 0x000e620008000a00 */
[----:B0-----:R-:W-:Y:S01]  /*0030*/  ISETP.NE.AND P0, PT, R0, RZ, PT ;  /* 0x000000ff0000720c */ /* 0x001fe20003f05270 */
[----:B-1----:R-:W-:-:S12]  /*0040*/  IMAD.MOV.U32 R0, RZ, RZ, RZ ;  /* 0x000000ffff007224 */ /* 0x002fd800078e00ff */
.L_x_2:
[----:B01----:R-:W0:Y:S01]  /*0050*/  S2R R3, SR_CgaCtaId ;  /* 0x0000000000037919 */ /* 0x003e220000008800 */
[----:B------:R-:W-:Y:S01]  /*0060*/  MOV R2, 0x400 ;  /* 0x0000040000027802 */ /* 0x000fe20000000f00 */
[----:B------:R-:W-:Y:S01]  /*0070*/  VIADD R0, R0, 0x1 ;  /* 0x0000000100007836 */ /* 0x000fe20000000000 */
[----:B------:R-:W-:Y:S05]  /*0080*/  WARPSYNC.ALL ;  /* 0x0000000000007948 */ /* 0x000fea0003800000 */
[----:B------:R-:W-:Y:S02]  /*0090*/  ISETP.NE.AND P2, PT, R0, 0x3e8, PT ;  /* 0x000003e80000780c */ /* 0x000fe40003f45270 */
[----:B0-----:R-:W-:-:S05]  /*00a0*/  LEA R4, R3, R2, 0x18 ;  /* 0x0000000203047211 */ /* 0x001fca00078ec0ff */
[----:B------:R0:W-:Y:S01]  /*00b0*/  @!P0 STS [R4], RZ ;  /* 0x000000ff04008388 */ /* 0x0001e20000000800 */
[----:B------:R-:W-:Y:S01]  /*00c0*/  BAR.SYNC.DEFER_BLOCKING 0x0 ;  /* 0x0000000000007b1d */ /* 0x000fe20000010000 */
[----:B------:R-:W-:-:S05]  /*00d0*/  IMAD.MOV.U32 R3, RZ, RZ, 0x1 ;  /* 0x00000001ff037424 */ /* 0x000fca00078e00ff */
[----:B------:R-:W-:Y:S02]  /*00e0*/  BSSY B0, `(.L_x_0) ;  /* 0x0000006000007945 */ /* 0x000fe40003800000 */
.L_x_1:
[----:B------:R-:W-:Y:S01]  /*00f0*/  IMAD.MOV.U32 R2, RZ, RZ, RZ ;  /* 0x000000ffff027224 */ /* 0x000fe200078e00ff */
[----:B------:R-:W-:Y:S05]  /*0100*/  YIELD ;  /* 0x0000000000007946 */ /* 0x000fea0003800000 */
[----:B------:R-:W1:Y:S02]  /*0110*/  ATOMS.CAS R2, [R4], R2, R3 ;  /* 0x000000020402738d */ /* 0x000e640000000003 */
[----:B-1----:R-:W-:-:S13]  /*0120*/  ISETP.NE.AND P1, PT, R2, RZ, PT ;  /* 0x000000ff0200720c */ /* 0x002fda0003f25270 */
[----:B------:R-:W-:Y:S05]  /*0130*/  @P1 BRA `(.L_x_1) ;  /* 0xfffffffc00ec1947 */ /* 0x000fea000383ffff */
[----:B------:R-:W-:Y:S05]  /*0140*/  BSYNC B0 ;  /* 0x0000000000007941 */ /* 0x000fea0003800000 */
.L_x_0:
[----:B------:R-:W1:Y:S01]  /*0150*/  LDC.64 R2, c[0x0][0x380] ;  /* 0x0000e000ff027b82 */ /* 0x000e620000000a00 */
[----:B------:R-:W2:Y:S01]  /*0160*/  LDCU UR6, c[0x0][0x388] ;  /* 0x00007100ff0677ac */ /* 0x000ea20008000800 */
[----:B-1----:R-:W2:Y:S02]  /*0170*/  LDG.E R5, desc[UR4][R2.64] ;  /* 0x0000000402057981 */ /* 0x002ea4000c1e1900 */
[----:B--2---:R-:W-:-:S05]  /*0180*/  VIADD R5, R5, UR6 ;  /* 0x0000000605057c36 */ /* 0x004fca0008000000 */
[----:B------:R1:W-:Y:S01]  /*0190*/  STG.E desc[UR4][R2.64], R5 ;  /* 0x0000000502007986 */ /* 0x0003e2000c101904 */
[----:B------:R-:W-:Y:S06]  /*01a0*/  MEMBAR.SC.GPU ;  /* 0x0000000000007992 */ /* 0x000fec0000002000 */
[----:B------:R-:W-:-:S00]  /*01b0*/  ERRBAR ;  /* 0x00000000000079ab */ /* 0x000fc00000000000 */
[----:B------:R-:W-:Y:S06]  /*01c0*/  CGAERRBAR ;  /* 0x00000000000075ab */ /* 0x000fec0000000000 */
[----:B------:R-:W-:Y:S04]  /*01d0*/  CCTL.IVALL ;  /* 0x00000000ff00798f */ /* 0x000fe80002000000 */
[----:B------:R1:W-:Y:S01]  /*01e0*/  ATOMS.EXCH RZ, [R4], RZ ;  /* 0x000000ff04ff738c */ /* 0x0003e20004000000 */
[----:B------:R-:W-:Y:S05]  /*01f0*/  @P2 BRA `(.L_x_2) ;  /* 0xfffffffc00942947 */ /* 0x000fea000383ffff */
[----:B------:R-:W-:Y:S05]  /*0200*/  EXIT ;  /* 0x000000000000794d */ /* 0x000fea0003800000 */
.L_x_3:
[----:B------:R-:W-:-:S00]  /*0210*/  BRA `(.L_x_3) ;  /* 0xfffffffc00fc7947 */ /* 0x000fc0000383ffff */
[----:B------:R-:W-:-:S00]  /*0220*/  NOP ;  /* 0x0000000000007918 */ /* 0x000fc00000000000 */
        /* <DEDUP_REMOVED lines=13> */
.L_x_4:


//--------------------- .nv.shared._Z6kernelPii   --------------------------
	.section	.nv.shared._Z6kernelPii,"aw",@nobits
	.sectionflags	@""
	.align	4
.nv.shared._Z6kernelPii:
	.zero		1028


//--------------------- .nv.shared.reserved.0     --------------------------
	.section	.nv.shared.reserved.0,"aw",@nobits
	.weak		__nv_reservedSMEM_offset_0_alias
	.size		__nv_reservedSMEM_offset_0_alias, 0, 64
	.other		__nv_reservedSMEM_offset_0_alias,@"STO_CUDA_RESERVED_SHARED STV_DEFAULT"
__nv_reservedSMEM_offset_0_alias:
	.zero		0
	.zero		64


//--------------------- .nv.constant0._Z6kernelPii --------------------------
	.section	.nv.constant0._Z6kernelPii,"a",@progbits
	.sectionflags	@""
	.align	4
.nv.constant0._Z6kernelPii:
	.zero		908


//--------------------- SYMBOLS --------------------------

	.type		.nv.reservedSmem.offset0,@object
	.size		.nv.reservedSmem.offset0,0x4
	.type		.nv.reservedSmem.cap,@object
	.size		.nv.reservedSmem.cap,0x4
